//
// Generated by NVIDIA NVVM Compiler
//
// Compiler Build ID: CL-36424714
// Cuda compilation tools, release 13.0, V13.0.88
// Based on NVVM 20.0.0
//

.version 9.0
.target sm_100
.address_size 64

	// .globl	_Z20MatrixMulKernelNaivePfS_S_i
// _ZZ21MatrixMulKernelSharedPfS_S_iE8subTileM has been demoted
// _ZZ21MatrixMulKernelSharedPfS_S_iE8subTileN has been demoted

.visible .entry _Z20MatrixMulKernelNaivePfS_S_i(
	.param .u64 .ptr .align 1 _Z20MatrixMulKernelNaivePfS_S_i_param_0,
	.param .u64 .ptr .align 1 _Z20MatrixMulKernelNaivePfS_S_i_param_1,
	.param .u64 .ptr .align 1 _Z20MatrixMulKernelNaivePfS_S_i_param_2,
	.param .u32 _Z20MatrixMulKernelNaivePfS_S_i_param_3
)
{
	.reg .pred 	%p<10>;
	.reg .b32 	%r<39>;
	.reg .b32 	%f<68>;
	.reg .b64 	%rd<67>;

	ld.param.u64 	%rd14, [_Z20MatrixMulKernelNaivePfS_S_i_param_0];
	ld.param.u64 	%rd15, [_Z20MatrixMulKernelNaivePfS_S_i_param_1];
	ld.param.u32 	%r17, [_Z20MatrixMulKernelNaivePfS_S_i_param_3];
	cvta.to.global.u64 	%rd1, %rd15;
	cvta.to.global.u64 	%rd2, %rd14;
	mov.u32 	%r18, %ctaid.y;
	mov.u32 	%r19, %ntid.y;
	mov.u32 	%r20, %tid.y;
	mad.lo.s32 	%r1, %r18, %r19, %r20;
	mov.u32 	%r21, %ctaid.x;
	mov.u32 	%r22, %ntid.x;
	mov.u32 	%r23, %tid.x;
	mad.lo.s32 	%r2, %r21, %r22, %r23;
	setp.lt.s32 	%p1, %r17, 1;
	mov.f32 	%f67, 0f00000000;
	@%p1 bra 	$L__BB0_12;
	mul.lo.s32 	%r3, %r17, %r1;
	and.b32  	%r4, %r17, 7;
	setp.lt.u32 	%p2, %r17, 8;
	mov.f32 	%f67, 0f00000000;
	mov.b32 	%r37, 0;
	@%p2 bra 	$L__BB0_4;
	and.b32  	%r37, %r17, 2147483640;
	neg.s32 	%r35, %r37;
	mul.wide.u32 	%rd16, %r17, 4;
	add.s64 	%rd3, %rd1, %rd16;
	mul.wide.u32 	%rd17, %r17, 8;
	add.s64 	%rd4, %rd1, %rd17;
	mul.wide.u32 	%rd18, %r17, 12;
	add.s64 	%rd5, %rd1, %rd18;
	mul.wide.u32 	%rd19, %r17, 16;
	add.s64 	%rd6, %rd1, %rd19;
	mul.wide.u32 	%rd20, %r17, 20;
	add.s64 	%rd7, %rd1, %rd20;
	mul.wide.u32 	%rd21, %r17, 24;
	add.s64 	%rd8, %rd1, %rd21;
	mul.wide.u32 	%rd22, %r17, 28;
	add.s64 	%rd9, %rd1, %rd22;
	mul.wide.u32 	%rd23, %r3, 4;
	add.s64 	%rd24, %rd23, %rd2;
	add.s64 	%rd66, %rd24, 16;
	mov.f32 	%f67, 0f00000000;
	mov.u32 	%r34, %r2;
$L__BB0_3:
	.pragma "nounroll";
	mul.wide.s32 	%rd25, %r34, 4;
	add.s64 	%rd26, %rd3, %rd25;
	add.s64 	%rd27, %rd4, %rd25;
	add.s64 	%rd28, %rd5, %rd25;
	add.s64 	%rd29, %rd6, %rd25;
	add.s64 	%rd30, %rd7, %rd25;
	add.s64 	%rd31, %rd8, %rd25;
	add.s64 	%rd32, %rd9, %rd25;
	add.s64 	%rd33, %rd1, %rd25;
	ld.global.f32 	%f17, [%rd66+-16];
	ld.global.f32 	%f18, [%rd33];
	fma.rn.f32 	%f19, %f17, %f18, %f67;
	ld.global.f32 	%f20, [%rd66+-12];
	ld.global.f32 	%f21, [%rd26];
	fma.rn.f32 	%f22, %f20, %f21, %f19;
	ld.global.f32 	%f23, [%rd66+-8];
	ld.global.f32 	%f24, [%rd27];
	fma.rn.f32 	%f25, %f23, %f24, %f22;
	ld.global.f32 	%f26, [%rd66+-4];
	ld.global.f32 	%f27, [%rd28];
	fma.rn.f32 	%f28, %f26, %f27, %f25;
	ld.global.f32 	%f29, [%rd66];
	ld.global.f32 	%f30, [%rd29];
	fma.rn.f32 	%f31, %f29, %f30, %f28;
	ld.global.f32 	%f32, [%rd66+4];
	ld.global.f32 	%f33, [%rd30];
	fma.rn.f32 	%f34, %f32, %f33, %f31;
	ld.global.f32 	%f35, [%rd66+8];
	ld.global.f32 	%f36, [%rd31];
	fma.rn.f32 	%f37, %f35, %f36, %f34;
	ld.global.f32 	%f38, [%rd66+12];
	ld.global.f32 	%f39, [%rd32];
	fma.rn.f32 	%f67, %f38, %f39, %f37;
	add.s32 	%r35, %r35, 8;
	shl.b32 	%r25, %r17, 3;
	add.s32 	%r34, %r34, %r25;
	add.s64 	%rd66, %rd66, 32;
	setp.ne.s32 	%p3, %r35, 0;
	@%p3 bra 	$L__BB0_3;
$L__BB0_4:
	setp.eq.s32 	%p4, %r4, 0;
	@%p4 bra 	$L__BB0_12;
	and.b32  	%r12, %r17, 3;
	setp.lt.u32 	%p5, %r4, 4;
	@%p5 bra 	$L__BB0_7;
	add.s32 	%r26, %r37, %r3;
	mul.wide.u32 	%rd34, %r26, 4;
	add.s64 	%rd35, %rd2, %rd34;
	ld.global.f32 	%f41, [%rd35];
	mad.lo.s32 	%r27, %r37, %r17, %r2;
	mul.wide.s32 	%rd36, %r27, 4;
	add.s64 	%rd37, %rd1, %rd36;
	ld.global.f32 	%f42, [%rd37];
	fma.rn.f32 	%f43, %f41, %f42, %f67;
	cvt.u64.u32 	%rd38, %r3;
	cvt.u64.u32 	%rd39, %r37;
	add.s64 	%rd40, %rd39, %rd38;
	shl.b64 	%rd41, %rd40, 2;
	add.s64 	%rd42, %rd2, %rd41;
	ld.global.f32 	%f44, [%rd42+4];
	mul.wide.u32 	%rd43, %r17, 4;
	add.s64 	%rd44, %rd37, %rd43;
	ld.global.f32 	%f45, [%rd44];
	fma.rn.f32 	%f46, %f44, %f45, %f43;
	ld.global.f32 	%f47, [%rd42+8];
	add.s64 	%rd45, %rd44, %rd43;
	ld.global.f32 	%f48, [%rd45];
	fma.rn.f32 	%f49, %f47, %f48, %f46;
	ld.global.f32 	%f50, [%rd42+12];
	add.s64 	%rd46, %rd45, %rd43;
	ld.global.f32 	%f51, [%rd46];
	fma.rn.f32 	%f67, %f50, %f51, %f49;
	add.s32 	%r37, %r37, 4;
$L__BB0_7:
	setp.eq.s32 	%p6, %r12, 0;
	@%p6 bra 	$L__BB0_12;
	setp.eq.s32 	%p7, %r12, 1;
	@%p7 bra 	$L__BB0_10;
	add.s32 	%r28, %r37, %r3;
	mul.wide.u32 	%rd47, %r28, 4;
	add.s64 	%rd48, %rd2, %rd47;
	ld.global.f32 	%f53, [%rd48];
	mad.lo.s32 	%r29, %r37, %r17, %r2;
	mul.wide.s32 	%rd49, %r29, 4;
	add.s64 	%rd50, %rd1, %rd49;
	ld.global.f32 	%f54, [%rd50];
	fma.rn.f32 	%f55, %f53, %f54, %f67;
	cvt.u64.u32 	%rd51, %r3;
	cvt.u64.u32 	%rd52, %r37;
	add.s64 	%rd53, %rd52, %rd51;
	shl.b64 	%rd54, %rd53, 2;
	add.s64 	%rd55, %rd2, %rd54;
	ld.global.f32 	%f56, [%rd55+4];
	mul.wide.u32 	%rd56, %r17, 4;
	add.s64 	%rd57, %rd50, %rd56;
	ld.global.f32 	%f57, [%rd57];
	fma.rn.f32 	%f67, %f56, %f57, %f55;
	add.s32 	%r37, %r37, 2;
$L__BB0_10:
	and.b32  	%r30, %r17, 1;
	setp.eq.b32 	%p8, %r30, 1;
	not.pred 	%p9, %p8;
	@%p9 bra 	$L__BB0_12;
	add.s32 	%r31, %r37, %r3;
	mul.wide.u32 	%rd58, %r31, 4;
	add.s64 	%rd59, %rd2, %rd58;
	ld.global.f32 	%f58, [%rd59];
	mad.lo.s32 	%r32, %r37, %r17, %r2;
	mul.wide.s32 	%rd60, %r32, 4;
	add.s64 	%rd61, %rd1, %rd60;
	ld.global.f32 	%f59, [%rd61];
	fma.rn.f32 	%f67, %f58, %f59, %f67;
$L__BB0_12:
	ld.param.u64 	%rd65, [_Z20MatrixMulKernelNaivePfS_S_i_param_2];
	cvta.to.global.u64 	%rd62, %rd65;
	mad.lo.s32 	%r33, %r17, %r1, %r2;
	mul.wide.s32 	%rd63, %r33, 4;
	add.s64 	%rd64, %rd62, %rd63;
	st.global.f32 	[%rd64], %f67;
	ret;

}
	// .globl	_Z21MatrixMulKernelSharedPfS_S_i
.visible .entry _Z21MatrixMulKernelSharedPfS_S_i(
	.param .u64 .ptr .align 1 _Z21MatrixMulKernelSharedPfS_S_i_param_0,
	.param .u64 .ptr .align 1 _Z21MatrixMulKernelSharedPfS_S_i_param_1,
	.param .u64 .ptr .align 1 _Z21MatrixMulKernelSharedPfS_S_i_param_2,
	.param .u32 _Z21MatrixMulKernelSharedPfS_S_i_param_3
)
{
	.reg .b32 	%r<21>;
	.reg .b32 	%f<17>;
	.reg .b64 	%rd<13>;
	// demoted variable
	.shared .align 4 .b8 _ZZ21MatrixMulKernelSharedPfS_S_iE8subTileM[16];
	// demoted variable
	.shared .align 4 .b8 _ZZ21MatrixMulKernelSharedPfS_S_iE8subTileN[16];
	ld.param.u64 	%rd1, [_Z21MatrixMulKernelSharedPfS_S_i_param_0];
	ld.param.u64 	%rd2, [_Z21MatrixMulKernelSharedPfS_S_i_param_1];
	ld.param.u64 	%rd3, [_Z21MatrixMulKernelSharedPfS_S_i_param_2];
	cvta.to.global.u64 	%rd4, %rd2;
	cvta.to.global.u64 	%rd5, %rd1;
	mov.u32 	%r1, %ctaid.x;
	mov.u32 	%r2, %ctaid.y;
	mov.u32 	%r3, %tid.x;
	mov.u32 	%r4, %tid.y;
	shl.b32 	%r5, %r1, 1;
	add.s32 	%r6, %r5, %r3;
	shl.b32 	%r7, %r2, 3;
	shl.b32 	%r8, %r4, 2;
	add.s32 	%r9, %r7, %r8;
	add.s32 	%r10, %r3, %r9;
	shl.b32 	%r11, %r4, 3;
	mov.u32 	%r12, _ZZ21MatrixMulKernelSharedPfS_S_iE8subTileM;
	add.s32 	%r13, %r12, %r11;
	shl.b32 	%r14, %r3, 2;
	add.s32 	%r15, %r13, %r14;
	add.s32 	%r16, %r6, %r8;
	mov.u32 	%r17, _ZZ21MatrixMulKernelSharedPfS_S_iE8subTileN;
	add.s32 	%r18, %r17, %r14;
	add.s32 	%r19, %r18, %r11;
	mul.wide.u32 	%rd6, %r10, 4;
	add.s64 	%rd7, %rd5, %rd6;
	ld.global.f32 	%f1, [%rd7];
	st.shared.f32 	[%r15], %f1;
	mul.wide.u32 	%rd8, %r16, 4;
	add.s64 	%rd9, %rd4, %rd8;
	ld.global.f32 	%f2, [%rd9];
	st.shared.f32 	[%r19], %f2;
	bar.sync 	0;
	ld.shared.f32 	%f3, [%r13];
	ld.shared.f32 	%f4, [%r18];
	fma.rn.f32 	%f5, %f3, %f4, 0f00000000;
	ld.shared.f32 	%f6, [%r13+4];
	ld.shared.f32 	%f7, [%r18+8];
	fma.rn.f32 	%f8, %f6, %f7, %f5;
	bar.sync 	0;
	ld.global.f32 	%f9, [%rd7+8];
	st.shared.f32 	[%r15], %f9;
	ld.global.f32 	%f10, [%rd9+32];
	st.shared.f32 	[%r19], %f10;
	bar.sync 	0;
	ld.shared.f32 	%f11, [%r13];
	ld.shared.f32 	%f12, [%r18];
	fma.rn.f32 	%f13, %f11, %f12, %f8;
	ld.shared.f32 	%f14, [%r13+4];
	ld.shared.f32 	%f15, [%r18+8];
	fma.rn.f32 	%f16, %f14, %f15, %f13;
	bar.sync 	0;
	cvta.to.global.u64 	%rd10, %rd3;
	add.s32 	%r20, %r9, %r6;
	mul.wide.u32 	%rd11, %r20, 4;
	add.s64 	%rd12, %rd10, %rd11;
	st.global.f32 	[%rd12], %f16;
	ret;

}


// ===== COMPILED SASS (sm_100) =====

	.target	sm_100

	.elftype	@"ET_EXEC"


//--------------------- .note.nv.tkinfo           --------------------------
	.section	.note.nv.tkinfo,"",@"SHT_NOTE"
	.sectionflags	@"SHF_NOTE_NV_TKINFO"
	.tkinfo
        /*0018*/ 	.word	0x00000002
        /*0030*/ 	.string	""
        /*0030*/ 	.string	"ptxas"
        /*0030*/ 	.string	"Cuda compilation tools, release 13.0, V13.0.88"
        /*0030*/ 	.string	"Build cuda_13.0.r13.0/compiler.36424714_0"
        /*0030*/ 	.string	"-arch sm_100 -m 64 "



//--------------------- .note.nv.cuinfo           --------------------------
	.section	.note.nv.cuinfo,"",@"SHT_NOTE"
	.sectionflags	@"SHF_NOTE_NV_CUINFO"
        /*0018*/ 	.short	0x0002
        /*001a*/ 	.short	0x0064
        /*001c*/ 	.short	0x0082
	.zero		2


//--------------------- .nv.info                  --------------------------
	.section	.nv.info,"",@"SHT_CUDA_INFO"
	.align	4


	//----- nvinfo : EIATTR_REGCOUNT
	.align		4
        /*0000*/ 	.byte	0x04, 0x2f
        /*0002*/ 	.short	(.L_1 - .L_0)
	.align		4
.L_0:
        /*0004*/ 	.word	index@(_Z20MatrixMulKernelNaivePfS_S_i)
        /*0008*/ 	.word	0x0000001e


	//----- nvinfo : EIATTR_FRAME_SIZE
	.align		4
.L_1:
        /*000c*/ 	.byte	0x04, 0x11
        /*000e*/ 	.short	(.L_3 - .L_2)
	.align		4
.L_2:
        /*0010*/ 	.word	index@(_Z20MatrixMulKernelNaivePfS_S_i)
        /*0014*/ 	.word	0x00000000


	//----- nvinfo : EIATTR_REGCOUNT
	.align		4
.L_3:
        /*0018*/ 	.byte	0x04, 0x2f
        /*001a*/ 	.short	(.L_5 - .L_4)
	.align		4
.L_4:
        /*001c*/ 	.word	index@(_Z21MatrixMulKernelSharedPfS_S_i)
        /*0020*/ 	.word	0x00000018


	//----- nvinfo : EIATTR_FRAME_SIZE
	.align		4
.L_5:
        /*0024*/ 	.byte	0x04, 0x11
        /*0026*/ 	.short	(.L_7 - .L_6)
	.align		4
.L_6:
        /*0028*/ 	.word	index@(_Z21MatrixMulKernelSharedPfS_S_i)
        /*002c*/ 	.word	0x00000000


	//----- nvinfo : EIATTR_MIN_STACK_SIZE
	.align		4
.L_7:
        /*0030*/ 	.byte	0x04, 0x12
        /*0032*/ 	.short	(.L_9 - .L_8)
	.align		4
.L_8:
        /*0034*/ 	.word	index@(_Z21MatrixMulKernelSharedPfS_S_i)
        /*0038*/ 	.word	0x00000000


	//----- nvinfo : EIATTR_MIN_STACK_SIZE
	.align		4
.L_9:
        /*003c*/ 	.byte	0x04, 0x12
        /*003e*/ 	.short	(.L_11 - .L_10)
	.align		4
.L_10:
        /*0040*/ 	.word	index@(_Z20MatrixMulKernelNaivePfS_S_i)
        /*0044*/ 	.word	0x00000000
.L_11:


//--------------------- .nv.compat                --------------------------
	.section	.nv.compat,"",@"SHT_CUDA_COMPAT_INFO"
	.align	4
        /*0000*/ 	.byte	0x02, 0x09, 0x00, 0x00, 0x02, 0x02, 0x01, 0x00, 0x02, 0x05, 0x05, 0x00, 0x03, 0x07, 0x01, 0x01
        /*0010*/ 	.byte	0x02, 0x03, 0x00, 0x00, 0x02, 0x06, 0x01, 0x00, 0x04, 0x0b, 0x08, 0x00, 0x09, 0x00, 0x00, 0x00
        /*0020*/ 	.byte	0x00, 0x00, 0x00, 0x00


//--------------------- .nv.info._Z21MatrixMulKernelSharedPfS_S_i --------------------------
	.section	.nv.info._Z21MatrixMulKernelSharedPfS_S_i,"",@"SHT_CUDA_INFO"
	.sectionflags	@""
	.align	4


	//----- nvinfo : EIATTR_CUDA_API_VERSION
	.align		4
        /*0000*/ 	.byte	0x04, 0x37
        /*0002*/ 	.short	(.L_13 - .L_12)
.L_12:
        /*0004*/ 	.word	0x00000082


	//----- nvinfo : EIATTR_KPARAM_INFO
	.align		4
.L_13:
        /*0008*/ 	.byte	0x04, 0x17
        /*000a*/ 	.short	(.L_15 - .L_14)
.L_14:
        /*000c*/ 	.word	0x00000000
        /*0010*/ 	.short	0x0003
        /*0012*/ 	.short	0x0018
        /*0014*/ 	.byte	0x00, 0xf0, 0x11, 0x00


	//----- nvinfo : EIATTR_KPARAM_INFO
	.align		4
.L_15:
        /*0018*/ 	.byte	0x04, 0x17
        /*001a*/ 	.short	(.L_17 - .L_16)
.L_16:
        /*001c*/ 	.word	0x00000000
        /*0020*/ 	.short	0x0002
        /*0022*/ 	.short	0x0010
        /*0024*/ 	.byte	0x00, 0xf5, 0x21, 0x00


	//----- nvinfo : EIATTR_KPARAM_INFO
	.align		4
.L_17:
        /*0028*/ 	.byte	0x04, 0x17
        /*002a*/ 	.short	(.L_19 - .L_18)
.L_18:
        /*002c*/ 	.word	0x00000000
        /*0030*/ 	.short	0x0001
        /*0032*/ 	.short	0x0008
        /*0034*/ 	.byte	0x00, 0xf5, 0x21, 0x00


	//----- nvinfo : EIATTR_KPARAM_INFO
	.align		4
.L_19:
        /*0038*/ 	.byte	0x04, 0x17
        /*003a*/ 	.short	(.L_21 - .L_20)
.L_20:
        /*003c*/ 	.word	0x00000000
        /*0040*/ 	.short	0x0000
        /*0042*/ 	.short	0x0000
        /*0044*/ 	.byte	0x00, 0xf5, 0x21, 0x00


	//----- nvinfo : EIATTR_SPARSE_MMA_MASK
	.align		4
.L_21:
        /*0048*/ 	.byte	0x03, 0x50
        /*004a*/ 	.short	0x0000


	//----- nvinfo : EIATTR_MAXREG_COUNT
	.align		4
        /*004c*/ 	.byte	0x03, 0x1b
        /*004e*/ 	.short	0x00ff


	//----- nvinfo : EIATTR_NUM_BARRIERS
	.align		4
        /*0050*/ 	.byte	0x02, 0x4c
        /*0052*/ 	.byte	0x01
	.zero		1


	//----- nvinfo : EIATTR_MERCURY_ISA_VERSION
	.align		4
        /*0054*/ 	.byte	0x03, 0x5f
        /*0056*/ 	.short	0x0101


	//----- nvinfo : EIATTR_VRC_CTA_INIT_COUNT
	.align		4
        /*0058*/ 	.byte	0x02, 0x4a
	.zero		1
	.zero		1


	//----- nvinfo : EIATTR_EXIT_INSTR_OFFSETS
	.align		4
        /*005c*/ 	.byte	0x04, 0x1c
        /*005e*/ 	.short	(.L_23 - .L_22)


	//   ....[0]....
.L_22:
        /*0060*/ 	.word	0x00000320


	//----- nvinfo : EIATTR_CBANK_PARAM_SIZE
	.align		4
.L_23:
        /*0064*/ 	.byte	0x03, 0x19
        /*0066*/ 	.short	0x001c


	//----- nvinfo : EIATTR_PARAM_CBANK
	.align		4
        /*0068*/ 	.byte	0x04, 0x0a
        /*006a*/ 	.short	(.L_25 - .L_24)
	.align		4
.L_24:
        /*006c*/ 	.word	index@(.nv.constant0._Z21MatrixMulKernelSharedPfS_S_i)
        /*0070*/ 	.short	0x0380
        /*0072*/ 	.short	0x001c


	//----- nvinfo : EIATTR_SW_WAR
	.align		4
.L_25:
        /*0074*/ 	.byte	0x04, 0x36
        /*0076*/ 	.short	(.L_27 - .L_26)
.L_26:
        /*0078*/ 	.word	0x00000008
.L_27:


//--------------------- .nv.info._Z20MatrixMulKernelNaivePfS_S_i --------------------------
	.section	.nv.info._Z20MatrixMulKernelNaivePfS_S_i,"",@"SHT_CUDA_INFO"
	.sectionflags	@""
	.align	4


	//----- nvinfo : EIATTR_CUDA_API_VERSION
	.align		4
        /*0000*/ 	.byte	0x04, 0x37
        /*0002*/ 	.short	(.L_29 - .L_28)
.L_28:
        /*0004*/ 	.word	0x00000082


	//----- nvinfo : EIATTR_KPARAM_INFO
	.align		4
.L_29:
        /*0008*/ 	.byte	0x04, 0x17
        /*000a*/ 	.short	(.L_31 - .L_30)
.L_30:
        /*000c*/ 	.word	0x00000000
        /*0010*/ 	.short	0x0003
        /*0012*/ 	.short	0x0018
        /*0014*/ 	.byte	0x00, 0xf0, 0x11, 0x00


	//----- nvinfo : EIATTR_KPARAM_INFO
	.align		4
.L_31:
        /*0018*/ 	.byte	0x04, 0x17
        /*001a*/ 	.short	(.L_33 - .L_32)
.L_32:
        /*001c*/ 	.word	0x00000000
        /*0020*/ 	.short	0x0002
        /*0022*/ 	.short	0x0010
        /*0024*/ 	.byte	0x00, 0xf5, 0x21, 0x00


	//----- nvinfo : EIATTR_KPARAM_INFO
	.align		4
.L_33:
        /*0028*/ 	.byte	0x04, 0x17
        /*002a*/ 	.short	(.L_35 - .L_34)
.L_34:
        /*002c*/ 	.word	0x00000000
        /*0030*/ 	.short	0x0001
        /*0032*/ 	.short	0x0008
        /*0034*/ 	.byte	0x00, 0xf5, 0x21, 0x00


	//----- nvinfo : EIATTR_KPARAM_INFO
	.align		4
.L_35:
        /*0038*/ 	.byte	0x04, 0x17
        /*003a*/ 	.short	(.L_37 - .L_36)
.L_36:
        /*003c*/ 	.word	0x00000000
        /*0040*/ 	.short	0x0000
        /*0042*/ 	.short	0x0000
        /*0044*/ 	.byte	0x00, 0xf5, 0x21, 0x00


	//----- nvinfo : EIATTR_SPARSE_MMA_MASK
	.align		4
.L_37:
        /*0048*/ 	.byte	0x03, 0x50
        /*004a*/ 	.short	0x0000


	//----- nvinfo : EIATTR_MAXREG_COUNT
	.align		4
        /*004c*/ 	.byte	0x03, 0x1b
        /*004e*/ 	.short	0x00ff


	//----- nvinfo : EIATTR_MERCURY_ISA_VERSION
	.align		4
        /*0050*/ 	.byte	0x03, 0x5f
        /*0052*/ 	.short	0x0101


	//----- nvinfo : EIATTR_VRC_CTA_INIT_COUNT
	.align		4
        /*0054*/ 	.byte	0x02, 0x4a
	.zero		1
	.zero		1


	//----- nvinfo : EIATTR_EXIT_INSTR_OFFSETS
	.align		4
        /*0058*/ 	.byte	0x04, 0x1c
        /*005a*/ 	.short	(.L_39 - .L_38)


	//   ....[0]....
.L_38:
        /*005c*/ 	.word	0x00000ab0


	//----- nvinfo : EIATTR_CBANK_PARAM_SIZE
	.align		4
.L_39:
        /*0060*/ 	.byte	0x03, 0x19
        /*0062*/ 	.short	0x001c


	//----- nvinfo : EIATTR_PARAM_CBANK
	.align		4
        /*0064*/ 	.byte	0x04, 0x0a
        /*0066*/ 	.short	(.L_41 - .L_40)
	.align		4
.L_40:
        /*0068*/ 	.word	index@(.nv.constant0._Z20MatrixMulKernelNaivePfS_S_i)
        /*006c*/ 	.short	0x0380
        /*006e*/ 	.short	0x001c


	//----- nvinfo : EIATTR_SW_WAR
	.align		4
.L_41:
        /*0070*/ 	.byte	0x04, 0x36
        /*0072*/ 	.short	(.L_43 - .L_42)
.L_42:
        /*0074*/ 	.word	0x00000008
.L_43:


//--------------------- .nv.callgraph             --------------------------
	.section	.nv.callgraph,"",@"SHT_CUDA_CALLGRAPH"
	.align	4
	.sectionentsize	8
	.align		4
        /*0000*/ 	.word	0x00000000
	.align		4
        /*0004*/ 	.word	0xffffffff
	.align		4
        /*0008*/ 	.word	0x00000000
	.align		4
        /*000c*/ 	.word	0xfffffffe
	.align		4
        /*0010*/ 	.word	0x00000000
	.align		4
        /*0014*/ 	.word	0xfffffffd
	.align		4
        /*0018*/ 	.word	0x00000000
	.align		4
        /*001c*/ 	.word	0xfffffffc


//--------------------- .text._Z21MatrixMulKernelSharedPfS_S_i --------------------------
	.section	.text._Z21MatrixMulKernelSharedPfS_S_i,"ax",@progbits
	.align	128
        .global         _Z21MatrixMulKernelSharedPfS_S_i
        .type           _Z21MatrixMulKernelSharedPfS_S_i,@function
        .size           _Z21MatrixMulKernelSharedPfS_S_i,(.L_x_6 - _Z21MatrixMulKernelSharedPfS_S_i)
        .other          _Z21MatrixMulKernelSharedPfS_S_i,@"STO_CUDA_ENTRY STV_DEFAULT"
_Z21MatrixMulKernelSharedPfS_S_i:
.text._Z21MatrixMulKernelSharedPfS_S_i:
[----:B------:R-:W-:Y:S01]  /*0000*/  LDC R1, c[0x0][0x37c] ;  /* 0x0000df00ff017b82 */ /* 0x000fe20000000800 */
[----:B------:R-:W0:Y:S07]  /*0010*/  S2R R16, SR_TID.Y ;  /* 0x0000000000107919 */ /* 0x000e2e0000002200 */
[----:B------:R-:W1:Y:S01]  /*0020*/  LDC.64 R4, c[0x0][0x380] ;  /* 0x0000e000ff047b82 */ /* 0x000e620000000a00 */
[----:B------:R-:W2:Y:S01]  /*0030*/  LDCU.64 UR8, c[0x0][0x358] ;  /* 0x00006b00ff0877ac */ /* 0x000ea20008000a00 */
[----:B------:R-:W3:Y:S01]  /*0040*/  S2R R3, SR_CTAID.Y ;  /* 0x0000000000037919 */ /* 0x000ee20000002600 */
[----:B------:R-:W4:Y:S05]  /*0050*/  S2R R17, SR_TID.X ;  /* 0x0000000000117919 */ /* 0x000f2a0000002100 */
[----:B------:R-:W5:Y:S01]  /*0060*/  LDC.64 R10, c[0x0][0x388] ;  /* 0x0000e200ff0a7b82 */ /* 0x000f620000000a00 */
[----:B------:R-:W2:Y:S01]  /*0070*/  S2R R7, SR_CTAID.X ;  /* 0x0000000000077919 */ /* 0x000ea20000002500 */
[----:B0-----:R-:W-:-:S04]  /*0080*/  SHF.L.U32 R2, R16, 0x2, RZ ;  /* 0x0000000210027819 */ /* 0x001fc800000006ff */
[----:B---3--:R-:W-:-:S04]  /*0090*/  LEA R0, R3, R2, 0x3 ;  /* 0x0000000203007211 */ /* 0x008fc800078e18ff */
[-C--:B----4-:R-:W-:Y:S02]  /*00a0*/  IADD3 R3, PT, PT, R0, R17.reuse, RZ ;  /* 0x0000001100037210 */ /* 0x090fe40007ffe0ff */
[----:B--2---:R-:W-:-:S03]  /*00b0*/  LEA R7, R7, R17, 0x1 ;  /* 0x0000001107077211 */ /* 0x004fc600078e08ff */
[----:B-1----:R-:W-:Y:S01]  /*00c0*/  IMAD.WIDE.U32 R4, R3, 0x4, R4 ;  /* 0x0000000403047825 */ /* 0x002fe200078e0004 */
[----:B------:R-:W-:-:S05]  /*00d0*/  IADD3 R9, PT, PT, R7, R2, RZ ;  /* 0x0000000207097210 */ /* 0x000fca0007ffe0ff */
[----:B-----5:R-:W-:Y:S02]  /*00e0*/  IMAD.WIDE.U32 R10, R9, 0x4, R10 ;  /* 0x00000004090a7825 */ /* 0x020fe400078e000a */
[----:B------:R-:W2:Y:S04]  /*00f0*/  LDG.E R9, desc[UR8][R4.64] ;  /* 0x0000000804097981 */ /* 0x000ea8000c1e1900 */
[----:B------:R-:W3:Y:S01]  /*0100*/  LDG.E R13, desc[UR8][R10.64] ;  /* 0x000000080a0d7981 */ /* 0x000ee2000c1e1900 */
[----:B------:R-:W0:Y:S01]  /*0110*/  S2UR UR6, SR_CgaCtaId ;  /* 0x00000000000679c3 */ /* 0x000e220000008800 */
[----:B------:R-:W-:Y:S02]  /*0120*/  UMOV UR4, 0x400 ;  /* 0x0000040000047882 */ /* 0x000fe40000000000 */
[----:B------:R-:W-:-:S02]  /*0130*/  UIADD3 UR5, UPT, UPT, UR4, 0x10, URZ ;  /* 0x0000001004057890 */ /* 0x000fc4000fffe0ff */
[----:B0-----:R-:W-:Y:S02]  /*0140*/  ULEA UR4, UR6, UR4, 0x18 ;  /* 0x0000000406047291 */ /* 0x001fe4000f8ec0ff */
[----:B------:R-:W-:-:S04]  /*0150*/  ULEA UR5, UR6, UR5, 0x18 ;  /* 0x0000000506057291 */ /* 0x000fc8000f8ec0ff */
[C---:B------:R-:W-:Y:S02]  /*0160*/  LEA R6, R16.reuse, UR4, 0x3 ;  /* 0x0000000410067c11 */ /* 0x040fe4000f8e18ff */
[C---:B------:R-:W-:Y:S02]  /*0170*/  LEA R15, R17.reuse, UR5, 0x2 ;  /* 0x00000005110f7c11 */ /* 0x040fe4000f8e10ff */
[----:B------:R-:W-:Y:S02]  /*0180*/  LEA R14, R17, R6, 0x2 ;  /* 0x00000006110e7211 */ /* 0x000fe400078e10ff */
[----:B------:R-:W-:-:S03]  /*0190*/  LEA R16, R16, R15, 0x3 ;  /* 0x0000000f10107211 */ /* 0x000fc600078e18ff */
[----:B--2---:R-:W-:Y:S04]  /*01a0*/  STS [R14], R9 ;  /* 0x000000090e007388 */ /* 0x004fe80000000800 */
[----:B---3--:R0:W-:Y:S01]  /*01b0*/  STS [R16], R13 ;  /* 0x0000000d10007388 */ /* 0x0081e20000000800 */
[----:B------:R-:W-:Y:S08]  /*01c0*/  BAR.SYNC.DEFER_BLOCKING 0x0 ;  /* 0x0000000000007b1d */ /* 0x000ff00000010000 */
[----:B0-----:R-:W0:Y:S01]  /*01d0*/  LDC.64 R12, c[0x0][0x390] ;  /* 0x0000e400ff0c7b82 */ /* 0x001e220000000a00 */
[----:B------:R-:W-:Y:S04]  /*01e0*/  LDS R17, [R15] ;  /* 0x000000000f117984 */ /* 0x000fe80000000800 */
[----:B------:R-:W-:Y:S04]  /*01f0*/  LDS R19, [R15+0x8] ;  /* 0x000008000f137984 */ /* 0x000fe80000000800 */
[----:B------:R-:W1:Y:S01]  /*0200*/  LDS.64 R2, [R6] ;  /* 0x0000000006027984 */ /* 0x000e620000000a00 */
[----:B------:R-:W-:Y:S06]  /*0210*/  BAR.SYNC.DEFER_BLOCKING 0x0 ;  /* 0x0000000000007b1d */ /* 0x000fec0000010000 */
[----:B------:R-:W2:Y:S04]  /*0220*/  LDG.E R5, desc[UR8][R4.64+0x8] ;  /* 0x0000080804057981 */ /* 0x000ea8000c1e1900 */
[----:B------:R-:W3:Y:S01]  /*0230*/  LDG.E R11, desc[UR8][R10.64+0x20] ;  /* 0x000020080a0b7981 */ /* 0x000ee2000c1e1900 */
[----:B------:R-:W-:Y:S01]  /*0240*/  IADD3 R7, PT, PT, R7, R0, RZ ;  /* 0x0000000007077210 */ /* 0x000fe20007ffe0ff */
[----:B-1----:R-:W-:-:S04]  /*0250*/  FFMA R2, R2, R17, RZ ;  /* 0x0000001102027223 */ /* 0x002fc800000000ff */
[----:B------:R-:W-:Y:S01]  /*0260*/  FFMA R3, R19, R3, R2 ;  /* 0x0000000313037223 */ /* 0x000fe20000000002 */
[----:B--2---:R-:W-:Y:S04]  /*0270*/  STS [R14], R5 ;  /* 0x000000050e007388 */ /* 0x004fe80000000800 */
[----:B---3--:R-:W-:Y:S01]  /*0280*/  STS [R16], R11 ;  /* 0x0000000b10007388 */ /* 0x008fe20000000800 */
[----:B------:R-:W-:Y:S06]  /*0290*/  BAR.SYNC.DEFER_BLOCKING 0x0 ;  /* 0x0000000000007b1d */ /* 0x000fec0000010000 */
[----:B------:R-:W-:Y:S04]  /*02a0*/  LDS R18, [R15] ;  /* 0x000000000f127984 */ /* 0x000fe80000000800 */
[----:B------:R-:W1:Y:S04]  /*02b0*/  LDS.64 R8, [R6] ;  /* 0x0000000006087984 */ /* 0x000e680000000a00 */
[----:B------:R-:W2:Y:S01]  /*02c0*/  LDS R21, [R15+0x8] ;  /* 0x000008000f157984 */ /* 0x000ea20000000800 */
[----:B-1----:R-:W-:Y:S01]  /*02d0*/  FFMA R8, R8, R18, R3 ;  /* 0x0000001208087223 */ /* 0x002fe20000000003 */
[----:B0-----:R-:W-:-:S04]  /*02e0*/  IMAD.WIDE.U32 R2, R7, 0x4, R12 ;  /* 0x0000000407027825 */ /* 0x001fc800078e000c */
[----:B--2---:R-:W-:Y:S01]  /*02f0*/  FFMA R9, R21, R9, R8 ;  /* 0x0000000915097223 */ /* 0x004fe20000000008 */
[----:B------:R-:W-:Y:S06]  /*0300*/  BAR.SYNC.DEFER_BLOCKING 0x0 ;  /* 0x0000000000007b1d */ /* 0x000fec0000010000 */
[----:B------:R-:W-:Y:S01]  /*0310*/  STG.E desc[UR8][R2.64], R9 ;  /* 0x0000000902007986 */ /* 0x000fe2000c101908 */
[----:B------:R-:W-:Y:S05]  /*0320*/  EXIT ;  /* 0x000000000000794d */ /* 0x000fea0003800000 */
.L_x_0:
[----:B------:R-:W-:-:S00]  /*0330*/  BRA `(.L_x_0) ;  /* 0xfffffffc00fc7947 */ /* 0x000fc0000383ffff */
[----:B------:R-:W-:-:S00]  /*0340*/  NOP ;  /* 0x0000000000007918 */ /* 0x000fc00000000000 */
        /* <DEDUP_REMOVED lines=11> */
.L_x_6:


//--------------------- .text._Z20MatrixMulKernelNaivePfS_S_i --------------------------
	.section	.text._Z20MatrixMulKernelNaivePfS_S_i,"ax",@progbits
	.align	128
        .global         _Z20MatrixMulKernelNaivePfS_S_i
        .type           _Z20MatrixMulKernelNaivePfS_S_i,@function
        .size           _Z20MatrixMulKernelNaivePfS_S_i,(.L_x_7 - _Z20MatrixMulKernelNaivePfS_S_i)
        .other          _Z20MatrixMulKernelNaivePfS_S_i,@"STO_CUDA_ENTRY STV_DEFAULT"
_Z20MatrixMulKernelNaivePfS_S_i:
.text._Z20MatrixMulKernelNaivePfS_S_i:
[----:B------:R-:W-:Y:S01]  /*0000*/  LDC R1, c[0x0][0x37c] ;  /* 0x0000df00ff017b82 */ /* 0x000fe20000000800 */
[----:B------:R-:W0:Y:S01]  /*0010*/  S2R R3, SR_TID.Y ;  /* 0x0000000000037919 */ /* 0x000e220000002200 */
[----:B------:R-:W1:Y:S06]  /*0020*/  LDCU UR18, c[0x0][0x398] ;  /* 0x00007300ff1277ac */ /* 0x000e6c0008000800 */
[----:B------:R-:W0:Y:S01]  /*0030*/  LDC R0, c[0x0][0x364] ;  /* 0x0000d900ff007b82 */ /* 0x000e220000000800 */
[----:B------:R-:W-:Y:S01]  /*0040*/  HFMA2 R12, -RZ, RZ, 0, 0 ;  /* 0x00000000ff0c7431 */ /* 0x000fe200000001ff */
[----:B------:R-:W2:Y:S01]  /*0050*/  S2R R2, SR_TID.X ;  /* 0x0000000000027919 */ /* 0x000ea20000002100 */
[----:B------:R-:W3:Y:S05]  /*0060*/  LDCU.64 UR16, c[0x0][0x358] ;  /* 0x00006b00ff1077ac */ /* 0x000eea0008000a00 */
[----:B------:R-:W0:Y:S08]  /*0070*/  S2UR UR4, SR_CTAID.Y ;  /* 0x00000000000479c3 */ /* 0x000e300000002600 */
[----:B------:R-:W2:Y:S01]  /*0080*/  S2UR UR5, SR_CTAID.X ;  /* 0x00000000000579c3 */ /* 0x000ea20000002500 */
[----:B-1----:R-:W-:-:S07]  /*0090*/  UISETP.GE.AND UP0, UPT, UR18, 0x1, UPT ;  /* 0x000000011200788c */ /* 0x002fce000bf06270 */
[----:B------:R-:W2:Y:S01]  /*00a0*/  LDC R13, c[0x0][0x360] ;  /* 0x0000d800ff0d7b82 */ /* 0x000ea20000000800 */
[----:B0-----:R-:W-:Y:S02]  /*00b0*/  IMAD R0, R0, UR4, R3 ;  /* 0x0000000400007c24 */ /* 0x001fe4000f8e0203 */
[----:B--2---:R-:W-:Y:S01]  /*00c0*/  IMAD R13, R13, UR5, R2 ;  /* 0x000000050d0d7c24 */ /* 0x004fe2000f8e0202 */
[----:B---3--:R-:W-:Y:S06]  /*00d0*/  BRA.U !UP0, `(.L_x_1) ;  /* 0x0000000908647547 */ /* 0x008fec000b800000 */
[----:B------:R-:W-:Y:S02]  /*00e0*/  UISETP.GE.U32.AND UP1, UPT, UR18, 0x8, UPT ;  /* 0x000000081200788c */ /* 0x000fe4000bf26070 */
[----:B------:R-:W-:Y:S01]  /*00f0*/  IMAD R5, R0, UR18, RZ ;  /* 0x0000001200057c24 */ /* 0x000fe2000f8e02ff */
[----:B------:R-:W-:Y:S01]  /*0100*/  ULOP3.LUT UR19, UR18, 0x7, URZ, 0xc0, !UPT ;  /* 0x0000000712137892 */ /* 0x000fe2000f8ec0ff */
[----:B------:R-:W-:Y:S01]  /*0110*/  MOV R12, RZ ;  /* 0x000000ff000c7202 */ /* 0x000fe20000000f00 */
[----:B------:R-:W-:Y:S02]  /*0120*/  UMOV UR4, URZ ;  /* 0x000000ff00047c82 */ /* 0x000fe40008000000 */
[----:B------:R-:W-:Y:S02]  /*0130*/  UISETP.NE.AND UP0, UPT, UR19, URZ, UPT ;  /* 0x000000ff1300728c */ /* 0x000fe4000bf05270 */
[----:B------:R-:W-:Y:S09]  /*0140*/  BRA.U !UP1, `(.L_x_2) ;  /* 0x0000000509087547 */ /* 0x000ff2000b800000 */
[----:B------:R-:W0:Y:S01]  /*0150*/  LDCU.128 UR20, c[0x0][0x380] ;  /* 0x00007000ff1477ac */ /* 0x000e220008000c00 */
[----:B------:R-:W-:Y:S02]  /*0160*/  MOV R12, RZ ;  /* 0x000000ff000c7202 */ /* 0x000fe40000000f00 */
[----:B------:R-:W-:Y:S01]  /*0170*/  MOV R14, R13 ;  /* 0x0000000d000e7202 */ /* 0x000fe20000000f00 */
[----:B------:R-:W-:-:S04]  /*0180*/  ULOP3.LUT UR4, UR18, 0x7ffffff8, URZ, 0xc0, !UPT ;  /* 0x7ffffff812047892 */ /* 0x000fc8000f8ec0ff */
[----:B------:R-:W-:Y:S01]  /*0190*/  UIADD3 UR5, UPT, UPT, -UR4, URZ, URZ ;  /* 0x000000ff04057290 */ /* 0x000fe2000fffe1ff */
[----:B0-----:R-:W-:Y:S01]  /*01a0*/  MOV R2, UR20 ;  /* 0x0000001400027c02 */ /* 0x001fe20008000f00 */
[----:B------:R-:W-:Y:S01]  /*01b0*/  UIMAD.WIDE.U32 UR6, UR18, 0xc, UR22 ;  /* 0x0000000c120678a5 */ /* 0x000fe2000f8e0016 */
[----:B------:R-:W-:Y:S01]  /*01c0*/  MOV R3, UR21 ;  /* 0x0000001500037c02 */ /* 0x000fe20008000f00 */
[----:B------:R-:W-:Y:S02]  /*01d0*/  UIMAD.WIDE.U32 UR8, UR18, 0x10, UR22 ;  /* 0x00000010120878a5 */ /* 0x000fe4000f8e0016 */
[----:B------:R-:W-:Y:S01]  /*01e0*/  UIMAD.WIDE.U32 UR10, UR18, 0x14, UR22 ;  /* 0x00000014120a78a5 */ /* 0x000fe2000f8e0016 */
[----:B------:R-:W-:Y:S01]  /*01f0*/  IMAD.WIDE.U32 R2, R5, 0x4, R2 ;  /* 0x0000000405027825 */ /* 0x000fe200078e0002 */
[----:B------:R-:W-:Y:S02]  /*0200*/  UIMAD.WIDE.U32 UR12, UR18, 0x18, UR22 ;  /* 0x00000018120c78a5 */ /* 0x000fe4000f8e0016 */
[----:B------:R-:W-:Y:S01]  /*0210*/  UIMAD.WIDE.U32 UR14, UR18, 0x1c, UR22 ;  /* 0x0000001c120e78a5 */ /* 0x000fe2000f8e0016 */
[----:B------:R-:W-:-:S04]  /*0220*/  IADD3 R2, P0, PT, R2, 0x10, RZ ;  /* 0x0000001002027810 */ /* 0x000fc80007f1e0ff */
[----:B------:R-:W-:-:S09]  /*0230*/  IADD3.X R3, PT, PT, RZ, R3, RZ, P0, !PT ;  /* 0x00000003ff037210 */ /* 0x000fd200007fe4ff */
.L_x_3:
[----:B------:R-:W-:Y:S01]  /*0240*/  HFMA2 R23, -RZ, RZ, 0, 2.384185791015625e-07 ;  /* 0x00000004ff177431 */ /* 0x000fe200000001ff */
[----:B------:R-:W-:Y:S01]  /*0250*/  UIMAD.WIDE.U32 UR24, UR18, 0x4, UR22 ;  /* 0x00000004121878a5 */ /* 0x000fe2000f8e0016 */
[----:B------:R-:W2:Y:S01]  /*0260*/  LDG.E R21, desc[UR16][R2.64+-0x10] ;  /* 0xfffff01002157981 */ /* 0x000ea2000c1e1900 */
[----:B------:R-:W-:Y:S01]  /*0270*/  UIMAD.WIDE.U32 UR20, UR18, 0x8, UR22 ;  /* 0x00000008121478a5 */ /* 0x000fe2000f8e0016 */
[----:B------:R-:W-:Y:S02]  /*0280*/  IMAD.MOV.U32 R11, RZ, RZ, 0x4 ;  /* 0x00000004ff0b7424 */ /* 0x000fe400078e00ff */
[----:B------:R-:W-:Y:S01]  /*0290*/  HFMA2 R7, -RZ, RZ, 0, 2.384185791015625e-07 ;  /* 0x00000004ff077431 */ /* 0x000fe200000001ff */
[----:B------:R-:W3:Y:S01]  /*02a0*/  LDG.E R19, desc[UR16][R2.64+-0xc] ;  /* 0xfffff41002137981 */ /* 0x000ee2000c1e1900 */
[----:B------:R-:W-:Y:S02]  /*02b0*/  MOV R8, UR24 ;  /* 0x0000001800087c02 */ /* 0x000fe40008000f00 */
[----:B------:R-:W-:Y:S01]  /*02c0*/  MOV R9, UR25 ;  /* 0x0000001900097c02 */ /* 0x000fe20008000f00 */
[C---:B------:R-:W-:Y:S01]  /*02d0*/  IMAD.WIDE R22, R14.reuse, R23, UR22 ;  /* 0x000000160e167e25 */ /* 0x040fe2000f8e0217 */
[----:B------:R-:W-:Y:S01]  /*02e0*/  MOV R24, UR20 ;  /* 0x0000001400187c02 */ /* 0x000fe20008000f00 */
[----:B------:R-:W4:Y:S01]  /*02f0*/  LDG.E R17, desc[UR16][R2.64+-0x8] ;  /* 0xfffff81002117981 */ /* 0x000f22000c1e1900 */
[----:B------:R-:W-:Y:S01]  /*0300*/  MOV R25, UR21 ;  /* 0x0000001500197c02 */ /* 0x000fe20008000f00 */
[----:B------:R-:W-:-:S02]  /*0310*/  IMAD.WIDE R8, R14, 0x4, R8 ;  /* 0x000000040e087825 */ /* 0x000fc400078e0208 */
[----:B------:R-:W2:Y:S02]  /*0320*/  LDG.E R22, desc[UR16][R22.64] ;  /* 0x0000001016167981 */ /* 0x000ea4000c1e1900 */
[C---:B------:R-:W-:Y:S01]  /*0330*/  IMAD.WIDE R24, R14.reuse, 0x4, R24 ;  /* 0x000000040e187825 */ /* 0x040fe200078e0218 */
[----:B------:R-:W-:Y:S01]  /*0340*/  MOV R5, 0x4 ;  /* 0x0000000400057802 */ /* 0x000fe20000000f00 */
[----:B------:R0:W3:Y:S02]  /*0350*/  LDG.E R20, desc[UR16][R8.64] ;  /* 0x0000001008147981 */ /* 0x0000e4000c1e1900 */
[C---:B------:R-:W-:Y:S02]  /*0360*/  IMAD.WIDE R10, R14.reuse, R11, UR6 ;  /* 0x000000060e0a7e25 */ /* 0x040fe4000f8e020b */
[----:B------:R-:W4:Y:S02]  /*0370*/  LDG.E R18, desc[UR16][R24.64] ;  /* 0x0000001018127981 */ /* 0x000f24000c1e1900 */
[----:B------:R-:W-:-:S04]  /*0380*/  IMAD.WIDE R4, R14, R5, UR8 ;  /* 0x000000080e047e25 */ /* 0x000fc8000f8e0205 */
[----:B------:R-:W-:Y:S01]  /*0390*/  HFMA2 R27, -RZ, RZ, 0, 2.384185791015625e-07 ;  /* 0x00000004ff1b7431 */ /* 0x000fe200000001ff */
[----:B------:R1:W5:Y:S01]  /*03a0*/  LDG.E R16, desc[UR16][R10.64] ;  /* 0x000000100a107981 */ /* 0x000362000c1e1900 */
[----:B0-----:R-:W-:-:S03]  /*03b0*/  MOV R9, 0x4 ;  /* 0x0000000400097802 */ /* 0x001fc60000000f00 */
[----:B------:R-:W5:Y:S01]  /*03c0*/  LDG.E R15, desc[UR16][R2.64+-0x4] ;  /* 0xfffffc10020f7981 */ /* 0x000f62000c1e1900 */
[----:B------:R-:W-:-:S03]  /*03d0*/  IMAD.WIDE R6, R14, R7, UR10 ;  /* 0x0000000a0e067e25 */ /* 0x000fc6000f8e0207 */
[----:B------:R0:W5:Y:S01]  /*03e0*/  LDG.E R4, desc[UR16][R4.64] ;  /* 0x0000001004047981 */ /* 0x000162000c1e1900 */
[----:B------:R-:W-:-:S03]  /*03f0*/  IMAD.WIDE R8, R14, R9, UR12 ;  /* 0x0000000c0e087e25 */ /* 0x000fc6000f8e0209 */
[----:B------:R-:W5:Y:S01]  /*0400*/  LDG.E R23, desc[UR16][R2.64] ;  /* 0x0000001002177981 */ /* 0x000f62000c1e1900 */
[----:B-1----:R-:W-:-:S03]  /*0410*/  IMAD.WIDE R10, R14, R27, UR14 ;  /* 0x0000000e0e0a7e25 */ /* 0x002fc6000f8e021b */
[----:B------:R-:W5:Y:S04]  /*0420*/  LDG.E R7, desc[UR16][R6.64] ;  /* 0x0000001006077981 */ /* 0x000f68000c1e1900 */
[----:B------:R-:W5:Y:S04]  /*0430*/  LDG.E R24, desc[UR16][R2.64+0x4] ;  /* 0x0000041002187981 */ /* 0x000f68000c1e1900 */
[----:B------:R-:W5:Y:S04]  /*0440*/  LDG.E R8, desc[UR16][R8.64] ;  /* 0x0000001008087981 */ /* 0x000f68000c1e1900 */
[----:B------:R-:W5:Y:S04]  /*0450*/  LDG.E R25, desc[UR16][R2.64+0x8] ;  /* 0x0000081002197981 */ /* 0x000f68000c1e1900 */
[----:B------:R-:W5:Y:S04]  /*0460*/  LDG.E R10, desc[UR16][R10.64] ;  /* 0x000000100a0a7981 */ /* 0x000f68000c1e1900 */
[----:B------:R1:W5:Y:S01]  /*0470*/  LDG.E R27, desc[UR16][R2.64+0xc] ;  /* 0x00000c10021b7981 */ /* 0x000362000c1e1900 */
[----:B------:R-:W-:-:S04]  /*0480*/  UIADD3 UR5, UPT, UPT, UR5, 0x8, URZ ;  /* 0x0000000805057890 */ /* 0x000fc8000fffe0ff */
[----:B------:R-:W-:Y:S01]  /*0490*/  UISETP.NE.AND UP1, UPT, UR5, URZ, UPT ;  /* 0x000000ff0500728c */ /* 0x000fe2000bf25270 */
[----:B0-----:R-:W-:Y:S02]  /*04a0*/  MOV R5, UR18 ;  /* 0x0000001200057c02 */ /* 0x001fe40008000f00 */
[----:B-1----:R-:W-:Y:S02]  /*04b0*/  IADD3 R2, P0, PT, R2, 0x20, RZ ;  /* 0x0000002002027810 */ /* 0x002fe40007f1e0ff */
[----:B------:R-:W-:Y:S02]  /*04c0*/  LEA R14, R5, R14, 0x3 ;  /* 0x0000000e050e7211 */ /* 0x000fe400078e18ff */
[----:B------:R-:W-:Y:S01]  /*04d0*/  IADD3.X R3, PT, PT, RZ, R3, RZ, P0, !PT ;  /* 0x00000003ff037210 */ /* 0x000fe200007fe4ff */
[----:B--2---:R-:W-:-:S04]  /*04e0*/  FFMA R22, R21, R22, R12 ;  /* 0x0000001615167223 */ /* 0x004fc8000000000c */
[----:B---3--:R-:W-:-:S04]  /*04f0*/  FFMA R20, R19, R20, R22 ;  /* 0x0000001413147223 */ /* 0x008fc80000000016 */
[----:B----4-:R-:W-:-:S04]  /*0500*/  FFMA R18, R17, R18, R20 ;  /* 0x0000001211127223 */ /* 0x010fc80000000014 */
[----:B-----5:R-:W-:-:S04]  /*0510*/  FFMA R16, R15, R16, R18 ;  /* 0x000000100f107223 */ /* 0x020fc80000000012 */
[----:B------:R-:W-:-:S04]  /*0520*/  FFMA R23, R23, R4, R16 ;  /* 0x0000000417177223 */ /* 0x000fc80000000010 */
[----:B------:R-:W-:-:S04]  /*0530*/  FFMA R24, R24, R7, R23 ;  /* 0x0000000718187223 */ /* 0x000fc80000000017 */
[----:B------:R-:W-:-:S04]  /*0540*/  FFMA R8, R25, R8, R24 ;  /* 0x0000000819087223 */ /* 0x000fc80000000018 */
[----:B------:R-:W-:Y:S01]  /*0550*/  FFMA R12, R27, R10, R8 ;  /* 0x0000000a1b0c7223 */ /* 0x000fe20000000008 */
[----:B------:R-:W-:Y:S06]  /*0560*/  BRA.U UP1, `(.L_x_3) ;  /* 0xfffffffd01347547 */ /* 0x000fec000b83ffff */
.L_x_2:
[----:B------:R-:W-:Y:S05]  /*0570*/  BRA.U !UP0, `(.L_x_1) ;  /* 0x00000005083c7547 */ /* 0x000fea000b800000 */
[----:B------:R-:W-:Y:S01]  /*0580*/  UISETP.GE.U32.AND UP0, UPT, UR19, 0x4, UPT ;  /* 0x000000041300788c */ /* 0x000fe2000bf06070 */
[----:B------:R-:W-:Y:S01]  /*0590*/  IMAD R2, R0, UR18, RZ ;  /* 0x0000001200027c24 */ /* 0x000fe2000f8e02ff */
[----:B------:R-:W-:-:S04]  /*05a0*/  ULOP3.LUT UR5, UR18, 0x3, URZ, 0xc0, !UPT ;  /* 0x0000000312057892 */ /* 0x000fc8000f8ec0ff */
[----:B------:R-:W-:-:S03]  /*05b0*/  UISETP.NE.AND UP1, UPT, UR5, URZ, UPT ;  /* 0x000000ff0500728c */ /* 0x000fc6000bf25270 */
[----:B------:R-:W-:Y:S08]  /*05c0*/  BRA.U !UP0, `(.L_x_4) ;  /* 0x00000001087c7547 */ /* 0x000ff0000b800000 */
[----:B------:R-:W0:Y:S01]  /*05d0*/  LDC.64 R6, c[0x0][0x388] ;  /* 0x0000e200ff067b82 */ /* 0x000e220000000a00 */
[----:B------:R-:W1:Y:S01]  /*05e0*/  LDCU.64 UR6, c[0x0][0x380] ;  /* 0x00007000ff0677ac */ /* 0x000e620008000a00 */
[----:B------:R-:W-:Y:S01]  /*05f0*/  MOV R4, UR4 ;  /* 0x0000000400047c02 */ /* 0x000fe20008000f00 */
[C---:B------:R-:W-:Y:S01]  /*0600*/  VIADD R3, R2.reuse, UR4 ;  /* 0x0000000402037c36 */ /* 0x040fe20008000000 */
[----:B------:R-:W-:Y:S02]  /*0610*/  MOV R11, UR18 ;  /* 0x00000012000b7c02 */ /* 0x000fe40008000f00 */
[----:B------:R-:W-:Y:S01]  /*0620*/  IADD3 R14, P0, PT, R2, UR4, RZ ;  /* 0x00000004020e7c10 */ /* 0x000fe2000ff1e0ff */
[----:B------:R-:W-:Y:S01]  /*0630*/  IMAD R5, R4, UR18, R13 ;  /* 0x0000001204057c24 */ /* 0x000fe2000f8e020d */
[----:B------:R-:W2:Y:S01]  /*0640*/  LDC.64 R8, c[0x0][0x380] ;  /* 0x0000e000ff087b82 */ /* 0x000ea20000000a00 */
[----:B------:R-:W-:Y:S02]  /*0650*/  MOV R15, UR18 ;  /* 0x00000012000f7c02 */ /* 0x000fe40008000f00 */
[----:B------:R-:W-:Y:S01]  /*0660*/  MOV R17, UR18 ;  /* 0x0000001200117c02 */ /* 0x000fe20008000f00 */
[----:B0-----:R-:W-:-:S04]  /*0670*/  IMAD.WIDE R6, R5, 0x4, R6 ;  /* 0x0000000405067825 */ /* 0x001fc800078e0206 */
[----:B------:R-:W-:Y:S02]  /*0680*/  IMAD.WIDE.U32 R10, R11, 0x4, R6 ;  /* 0x000000040b0a7825 */ /* 0x000fe400078e0006 */
[----:B------:R-:W3:Y:S02]  /*0690*/  LDG.E R6, desc[UR16][R6.64] ;  /* 0x0000001006067981 */ /* 0x000ee4000c1e1900 */
[----:B--2---:R-:W-:Y:S01]  /*06a0*/  IMAD.WIDE.U32 R8, R3, 0x4, R8 ;  /* 0x0000000403087825 */ /* 0x004fe200078e0008 */
[----:B------:R-:W-:Y:S02]  /*06b0*/  IADD3.X R3, PT, PT, RZ, RZ, RZ, P0, !PT ;  /* 0x000000ffff037210 */ /* 0x000fe400007fe4ff */
[----:B-1----:R-:W-:-:S03]  /*06c0*/  LEA R4, P0, R14, UR6, 0x2 ;  /* 0x000000060e047c11 */ /* 0x002fc6000f8010ff */
[----:B------:R-:W3:Y:S01]  /*06d0*/  LDG.E R9, desc[UR16][R8.64] ;  /* 0x0000001008097981 */ /* 0x000ee2000c1e1900 */
[----:B------:R-:W-:Y:S01]  /*06e0*/  LEA.HI.X R5, R14, UR7, R3, 0x2, P0 ;  /* 0x000000070e057c11 */ /* 0x000fe200080f1403 */
[----:B------:R-:W-:Y:S02]  /*06f0*/  IMAD.WIDE.U32 R14, R15, 0x4, R10 ;  /* 0x000000040f0e7825 */ /* 0x000fe400078e000a */
[----:B------:R-:W2:Y:S04]  /*0700*/  LDG.E R3, desc[UR16][R10.64] ;  /* 0x000000100a037981 */ /* 0x000ea8000c1e1900 */
[----:B------:R-:W2:Y:S01]  /*0710*/  LDG.E R18, desc[UR16][R4.64+0x4] ;  /* 0x0000041004127981 */ /* 0x000ea2000c1e1900 */
[----:B------:R-:W-:-:S03]  /*0720*/  IMAD.WIDE.U32 R16, R17, 0x4, R14 ;  /* 0x0000000411107825 */ /* 0x000fc600078e000e */
[----:B------:R-:W4:Y:S04]  /*0730*/  LDG.E R19, desc[UR16][R14.64] ;  /* 0x000000100e137981 */ /* 0x000f28000c1e1900 */
[----:B------:R-:W4:Y:S04]  /*0740*/  LDG.E R20, desc[UR16][R4.64+0x8] ;  /* 0x0000081004147981 */ /* 0x000f28000c1e1900 */
[----:B------:R-:W5:Y:S04]  /*0750*/  LDG.E R22, desc[UR16][R4.64+0xc] ;  /* 0x00000c1004167981 */ /* 0x000f68000c1e1900 */
[----:B------:R-:W5:Y:S01]  /*0760*/  LDG.E R16, desc[UR16][R16.64] ;  /* 0x0000001010107981 */ /* 0x000f62000c1e1900 */
[----:B------:R-:W-:Y:S01]  /*0770*/  UIADD3 UR4, UPT, UPT, UR4, 0x4, URZ ;  /* 0x0000000404047890 */ /* 0x000fe2000fffe0ff */
[----:B---3--:R-:W-:-:S04]  /*0780*/  FFMA R9, R9, R6, R12 ;  /* 0x0000000609097223 */ /* 0x008fc8000000000c */
[----:B--2---:R-:W-:-:S04]  /*0790*/  FFMA R3, R18, R3, R9 ;  /* 0x0000000312037223 */ /* 0x004fc80000000009 */
[----:B----4-:R-:W-:-:S04]  /*07a0*/  FFMA R3, R20, R19, R3 ;  /* 0x0000001314037223 */ /* 0x010fc80000000003 */
[----:B-----5:R-:W-:-:S07]  /*07b0*/  FFMA R12, R22, R16, R3 ;  /* 0x00000010160c7223 */ /* 0x020fce0000000003 */
.L_x_4:
[----:B------:R-:W-:Y:S05]  /*07c0*/  BRA.U !UP1, `(.L_x_1) ;  /* 0x0000000109a87547 */ /* 0x000fea000b800000 */
[----:B------:R-:W-:Y:S01]  /*07d0*/  UISETP.NE.AND UP0, UPT, UR5, 0x1, UPT ;  /* 0x000000010500788c */ /* 0x000fe2000bf05270 */
[----:B------:R-:W-:Y:S01]  /*07e0*/  MOV R4, UR4 ;  /* 0x0000000400047c02 */ /* 0x000fe20008000f00 */
[----:B------:R-:W-:Y:S02]  /*07f0*/  ULOP3.LUT UR5, UR18, 0x1, URZ, 0xc0, !UPT ;  /* 0x0000000112057892 */ /* 0x000fe4000f8ec0ff */
[----:B------:R-:W-:Y:S02]  /*0800*/  MOV R17, UR18 ;  /* 0x0000001200117c02 */ /* 0x000fe40008000f00 */
[----:B------:R-:W-:Y:S01]  /*0810*/  UISETP.NE.U32.AND UP1, UPT, UR5, 0x1, UPT ;  /* 0x000000010500788c */ /* 0x000fe2000bf25070 */
[----:B------:R-:W-:-:S04]  /*0820*/  PLOP3.LUT P1, PT, PT, PT, UP0, 0x80, 0x8 ;  /* 0x000000000008781c */ /* 0x000fc80003f2f008 */
[----:B------:R-:W0:Y:S01]  /*0830*/  @UP0 LDCU.128 UR8, c[0x0][0x380] ;  /* 0x00007000ff0807ac */ /* 0x000e220008000c00 */
[----:B------:R-:W-:Y:S01]  /*0840*/  PLOP3.LUT P0, PT, PT, PT, UP1, 0x80, 0x8 ;  /* 0x000000000008781c */ /* 0x000fe20003f0f018 */
[----:B------:R-:W1:Y:S04]  /*0850*/  @UP0 LDCU.64 UR6, c[0x0][0x380] ;  /* 0x00007000ff0607ac */ /* 0x000e680008000a00 */
[----:B------:R-:W2:Y:S03]  /*0860*/  @!UP1 LDCU.128 UR12, c[0x0][0x380] ;  /* 0x00007000ff0c97ac */ /* 0x000ea60008000c00 */
[C---:B------:R-:W-:Y:S02]  /*0870*/  @P1 IADD3 R3, PT, PT, R2.reuse, UR4, RZ ;  /* 0x0000000402031c10 */ /* 0x040fe4000fffe0ff */
[----:B------:R-:W-:Y:S01]  /*0880*/  @P1 IADD3 R5, P2, PT, R2, UR4, RZ ;  /* 0x0000000402051c10 */ /* 0x000fe2000ff5e0ff */
[----:B------:R-:W-:-:S03]  /*0890*/  @UP0 UIADD3 UR4, UPT, UPT, UR4, 0x2, URZ ;  /* 0x0000000204040890 */ /* 0x000fc6000fffe0ff */
[----:B------:R-:W-:Y:S02]  /*08a0*/  @P1 IADD3.X R8, PT, PT, RZ, RZ, RZ, P2, !PT ;  /* 0x000000ffff081210 */ /* 0x000fe400017fe4ff */
[----:B0-----:R-:W-:Y:S01]  /*08b0*/  MOV R14, UR8 ;  /* 0x00000008000e7c02 */ /* 0x001fe20008000f00 */
[----:B------:R-:W-:Y:S01]  /*08c0*/  IMAD.U32 R6, RZ, RZ, UR10 ;  /* 0x0000000aff067e24 */ /* 0x000fe2000f8e00ff */
[----:B------:R-:W-:Y:S02]  /*08d0*/  MOV R15, UR9 ;  /* 0x00000009000f7c02 */ /* 0x000fe40008000f00 */
[----:B------:R-:W-:Y:S01]  /*08e0*/  MOV R7, UR11 ;  /* 0x0000000b00077c02 */ /* 0x000fe20008000f00 */
[----:B------:R-:W-:-:S04]  /*08f0*/  @P1 IMAD.WIDE.U32 R14, R3, 0x4, R14 ;  /* 0x00000004030e1825 */ /* 0x000fc800078e000e */
[----:B------:R-:W-:Y:S01]  /*0900*/  @P1 IMAD R3, R4, UR18, R13 ;  /* 0x0000001204031c24 */ /* 0x000fe2000f8e020d */
[----:B-1----:R-:W-:Y:S02]  /*0910*/  @P1 LEA R4, P2, R5, UR6, 0x2 ;  /* 0x0000000605041c11 */ /* 0x002fe4000f8410ff */
[----:B------:R-:W-:Y:S01]  /*0920*/  MOV R18, UR4 ;  /* 0x0000000400127c02 */ /* 0x000fe20008000f00 */
[----:B------:R-:W-:Y:S01]  /*0930*/  @P1 IMAD.WIDE R6, R3, 0x4, R6 ;  /* 0x0000000403061825 */ /* 0x000fe200078e0206 */
[----:B------:R-:W-:Y:S01]  /*0940*/  @P1 LEA.HI.X R5, R5, UR7, R8, 0x2, P2 ;  /* 0x0000000705051c11 */ /* 0x000fe200090f1408 */
[----:B------:R-:W3:Y:S01]  /*0950*/  @P1 LDG.E R3, desc[UR16][R14.64] ;  /* 0x000000100e031981 */ /* 0x000ee2000c1e1900 */
[----:B--2---:R-:W-:Y:S01]  /*0960*/  MOV R8, UR12 ;  /* 0x0000000c00087c02 */ /* 0x004fe20008000f00 */
[----:B------:R-:W-:Y:S01]  /*0970*/  @!P0 IMAD R21, R18, UR18, R13 ;  /* 0x0000001212158c24 */ /* 0x000fe2000f8e020d */
[----:B------:R-:W-:Y:S01]  /*0980*/  MOV R9, UR13 ;  /* 0x0000000d00097c02 */ /* 0x000fe20008000f00 */
[----:B------:R-:W-:Y:S01]  /*0990*/  @P1 IMAD.WIDE.U32 R16, R17, 0x4, R6 ;  /* 0x0000000411101825 */ /* 0x000fe200078e0006 */
[----:B------:R-:W-:Y:S01]  /*09a0*/  @!P0 IADD3 R19, PT, PT, R2, UR4, RZ ;  /* 0x0000000402138c10 */ /* 0x000fe2000fffe0ff */
[----:B------:R-:W3:Y:S01]  /*09b0*/  @P1 LDG.E R6, desc[UR16][R6.64] ;  /* 0x0000001006061981 */ /* 0x000ee2000c1e1900 */
[----:B------:R-:W-:-:S02]  /*09c0*/  MOV R10, UR14 ;  /* 0x0000000e000a7c02 */ /* 0x000fc40008000f00 */
[----:B------:R-:W-:Y:S01]  /*09d0*/  MOV R11, UR15 ;  /* 0x0000000f000b7c02 */ /* 0x000fe20008000f00 */
[----:B------:R-:W-:Y:S01]  /*09e0*/  @!P0 IMAD.WIDE.U32 R8, R19, 0x4, R8 ;  /* 0x0000000413088825 */ /* 0x000fe200078e0008 */
[----:B------:R-:W2:Y:S03]  /*09f0*/  @P1 LDG.E R16, desc[UR16][R16.64] ;  /* 0x0000001010101981 */ /* 0x000ea6000c1e1900 */
[----:B------:R-:W-:Y:S01]  /*0a00*/  @!P0 IMAD.WIDE R10, R21, 0x4, R10 ;  /* 0x00000004150a8825 */ /* 0x000fe200078e020a */
[----:B------:R-:W2:Y:S04]  /*0a10*/  @P1 LDG.E R4, desc[UR16][R4.64+0x4] ;  /* 0x0000041004041981 */ /* 0x000ea8000c1e1900 */
[----:B------:R-:W4:Y:S04]  /*0a20*/  @!P0 LDG.E R9, desc[UR16][R8.64] ;  /* 0x0000001008098981 */ /* 0x000f28000c1e1900 */
[----:B------:R-:W4:Y:S01]  /*0a30*/  @!P0 LDG.E R10, desc[UR16][R10.64] ;  /* 0x000000100a0a8981 */ /* 0x000f22000c1e1900 */
[----:B---3--:R-:W-:-:S04]  /*0a40*/  @P1 FFMA R3, R3, R6, R12 ;  /* 0x0000000603031223 */ /* 0x008fc8000000000c */
[----:B--2---:R-:W-:-:S04]  /*0a50*/  @P1 FFMA R12, R4, R16, R3 ;  /* 0x00000010040c1223 */ /* 0x004fc80000000003 */
[----:B----4-:R-:W-:-:S07]  /*0a60*/  @!P0 FFMA R12, R9, R10, R12 ;  /* 0x0000000a090c8223 */ /* 0x010fce000000000c */
.L_x_1:
[----:B------:R-:W0:Y:S01]  /*0a70*/  LDC.64 R2, c[0x0][0x390] ;  /* 0x0000e400ff027b82 */ /* 0x000e220000000a00 */
[----:B------:R-:W-:-:S04]  /*0a80*/  IMAD R13, R0, UR18, R13 ;  /* 0x00000012000d7c24 */ /* 0x000fc8000f8e020d */
[----:B0-----:R-:W-:-:S05]  /*0a90*/  IMAD.WIDE R2, R13, 0x4, R2 ;  /* 0x000000040d027825 */ /* 0x001fca00078e0202 */
[----:B------:R-:W-:Y:S01]  /*0aa0*/  STG.E desc[UR16][R2.64], R12 ;  /* 0x0000000c02007986 */ /* 0x000fe2000c101910 */
[----:B------:R-:W-:Y:S05]  /*0ab0*/  EXIT ;  /* 0x000000000000794d */ /* 0x000fea0003800000 */
.L_x_5:
        /* <DEDUP_REMOVED lines=12> */
.L_x_7:


//--------------------- .nv.shared._Z21MatrixMulKernelSharedPfS_S_i --------------------------
	.section	.nv.shared._Z21MatrixMulKernelSharedPfS_S_i,"aw",@nobits
	.sectionflags	@""
	.align	4
.nv.shared._Z21MatrixMulKernelSharedPfS_S_i:
	.zero		1056


//--------------------- .nv.shared.reserved.0     --------------------------
	.section	.nv.shared.reserved.0,"aw",@nobits
	.weak		__nv_reservedSMEM_offset_0_alias
	.size		__nv_reservedSMEM_offset_0_alias, 0, 64
	.other		__nv_reservedSMEM_offset_0_alias,@"STO_CUDA_RESERVED_SHARED STV_DEFAULT"
__nv_reservedSMEM_offset_0_alias:
	.zero		0
	.zero		64


//--------------------- .nv.constant0._Z21MatrixMulKernelSharedPfS_S_i --------------------------
	.section	.nv.constant0._Z21MatrixMulKernelSharedPfS_S_i,"a",@progbits
	.sectionflags	@""
	.align	4
.nv.constant0._Z21MatrixMulKernelSharedPfS_S_i:
	.zero		924


//--------------------- .nv.constant0._Z20MatrixMulKernelNaivePfS_S_i --------------------------
	.section	.nv.constant0._Z20MatrixMulKernelNaivePfS_S_i,"a",@progbits
	.sectionflags	@""
	.align	4
.nv.constant0._Z20MatrixMulKernelNaivePfS_S_i:
	.zero		924


//--------------------- SYMBOLS --------------------------

	.type		.nv.reservedSmem.offset0,@object
	.size		.nv.reservedSmem.offset0,0x4
	.type		.nv.reservedSmem.cap,@object
	.size		.nv.reservedSmem.cap,0x4
